	.headerflags	@"EF_CUDA_TEXMODE_UNIFIED EF_CUDA_64BIT_ADDRESS EF_CUDA_ACCELERATORS EF_CUDA_SM90 EF_CUDA_VIRTUAL_SM(EF_CUDA_SM90)"
	.elftype	@"ET_EXEC"


//--------------------- .nv.info                  --------------------------
	.section	.nv.info,"",@"SHT_CUDA_INFO"
	.align	4


	//----- nvinfo : EIATTR_REGCOUNT
	.align		4
        /*0000*/ 	.byte	0x04, 0x2f
        /*0002*/ 	.short	(.L_3 - .L_2)
	.align		4
.L_2:
        /*0004*/ 	.word	index@(triton_poi_fused__native_batch_norm_legit_no_training__prelu_kernel_cat_24)
        /*0008*/ 	.word	0x0000001a


	//----- nvinfo : EIATTR_MIN_STACK_SIZE
	.align		4
.L_3:
        /*000c*/ 	.byte	0x04, 0x12
        /*000e*/ 	.short	(.L_5 - .L_4)
	.align		4
.L_4:
        /*0010*/ 	.word	index@(triton_poi_fused__native_batch_norm_legit_no_training__prelu_kernel_cat_24)
        /*0014*/ 	.word	0x00000000


	//----- nvinfo : EIATTR_FRAME_SIZE
	.align		4
.L_5:
        /*0018*/ 	.byte	0x04, 0x11
        /*001a*/ 	.short	(.L_7 - .L_6)
	.align		4
.L_6:
        /*001c*/ 	.word	index@(triton_poi_fused__native_batch_norm_legit_no_training__prelu_kernel_cat_24)
        /*0020*/ 	.word	0x00000000


	//----- nvinfo : EIATTR_MIN_STACK_SIZE
	.align		4
.L_7:
        /*0024*/ 	.byte	0x04, 0x12
        /*0026*/ 	.short	(.L_9 - .L_8)
	.align		4
.L_8:
        /*0028*/ 	.word	index@(triton_poi_fused__native_batch_norm_legit_no_training__prelu_kernel_cat_24)
        /*002c*/ 	.word	0x00000000
.L_9:


//--------------------- .nv.info.triton_poi_fused__native_batch_norm_legit_no_training__prelu_kernel_cat_24 --------------------------
	.section	.nv.info.triton_poi_fused__native_batch_norm_legit_no_training__prelu_kernel_cat_24,"",@"SHT_CUDA_INFO"
	.sectionflags	@""
	.align	4


	//----- nvinfo : EIATTR_CUDA_API_VERSION
	.align		4
        /*0000*/ 	.byte	0x04, 0x37
        /*0002*/ 	.short	(.L_11 - .L_10)
.L_10:
        /*0004*/ 	.word	0x0000007c


	//----- nvinfo : EIATTR_KPARAM_INFO
	.align		4
.L_11:
        /*0008*/ 	.byte	0x04, 0x17
        /*000a*/ 	.short	(.L_13 - .L_12)
.L_12:
        /*000c*/ 	.word	0x00000000
        /*0010*/ 	.short	0x0009
        /*0012*/ 	.short	0x0048
        /*0014*/ 	.byte	0x00, 0xf0, 0x11, 0x00


	//----- nvinfo : EIATTR_KPARAM_INFO
	.align		4
.L_13:
        /*0018*/ 	.byte	0x04, 0x17
        /*001a*/ 	.short	(.L_15 - .L_14)
.L_14:
        /*001c*/ 	.word	0x00000000
        /*0020*/ 	.short	0x0008
        /*0022*/ 	.short	0x0040
        /*0024*/ 	.byte	0x00, 0xf4, 0x21, 0x00


	//----- nvinfo : EIATTR_KPARAM_INFO
	.align		4
.L_15:
        /*0028*/ 	.byte	0x04, 0x17
        /*002a*/ 	.short	(.L_17 - .L_16)
.L_16:
        /*002c*/ 	.word	0x00000000
        /*0030*/ 	.short	0x0007
        /*0032*/ 	.short	0x0038
        /*0034*/ 	.byte	0x00, 0xf4, 0x21, 0x00


	//----- nvinfo : EIATTR_KPARAM_INFO
	.align		4
.L_17:
        /*0038*/ 	.byte	0x04, 0x17
        /*003a*/ 	.short	(.L_19 - .L_18)
.L_18:
        /*003c*/ 	.word	0x00000000
        /*0040*/ 	.short	0x0006
        /*0042*/ 	.short	0x0030
        /*0044*/ 	.byte	0x00, 0xf4, 0x21, 0x00


	//----- nvinfo : EIATTR_KPARAM_INFO
	.align		4
.L_19:
        /*0048*/ 	.byte	0x04, 0x17
        /*004a*/ 	.short	(.L_21 - .L_20)
.L_20:
        /*004c*/ 	.word	0x00000000
        /*0050*/ 	.short	0x0005
        /*0052*/ 	.short	0x0028
        /*0054*/ 	.byte	0x00, 0xf4, 0x21, 0x00


	//----- nvinfo : EIATTR_KPARAM_INFO
	.align		4
.L_21:
        /*0058*/ 	.byte	0x04, 0x17
        /*005a*/ 	.short	(.L_23 - .L_22)
.L_22:
        /*005c*/ 	.word	0x00000000
        /*0060*/ 	.short	0x0004
        /*0062*/ 	.short	0x0020
        /*0064*/ 	.byte	0x00, 0xf4, 0x21, 0x00


	//----- nvinfo : EIATTR_KPARAM_INFO
	.align		4
.L_23:
        /*0068*/ 	.byte	0x04, 0x17
        /*006a*/ 	.short	(.L_25 - .L_24)
.L_24:
        /*006c*/ 	.word	0x00000000
        /*0070*/ 	.short	0x0003
        /*0072*/ 	.short	0x0018
        /*0074*/ 	.byte	0x00, 0xf4, 0x21, 0x00


	//----- nvinfo : EIATTR_KPARAM_INFO
	.align		4
.L_25:
        /*0078*/ 	.byte	0x04, 0x17
        /*007a*/ 	.short	(.L_27 - .L_26)
.L_26:
        /*007c*/ 	.word	0x00000000
        /*0080*/ 	.short	0x0002
        /*0082*/ 	.short	0x0010
        /*0084*/ 	.byte	0x00, 0xf4, 0x21, 0x00


	//----- nvinfo : EIATTR_KPARAM_INFO
	.align		4
.L_27:
        /*0088*/ 	.byte	0x04, 0x17
        /*008a*/ 	.short	(.L_29 - .L_28)
.L_28:
        /*008c*/ 	.word	0x00000000
        /*0090*/ 	.short	0x0001
        /*0092*/ 	.short	0x0008
        /*0094*/ 	.byte	0x00, 0xf4, 0x21, 0x00


	//----- nvinfo : EIATTR_KPARAM_INFO
	.align		4
.L_29:
        /*0098*/ 	.byte	0x04, 0x17
        /*009a*/ 	.short	(.L_31 - .L_30)
.L_30:
        /*009c*/ 	.word	0x00000000
        /*00a0*/ 	.short	0x0000
        /*00a2*/ 	.short	0x0000
        /*00a4*/ 	.byte	0x00, 0xf4, 0x21, 0x00


	//----- nvinfo : EIATTR_SPARSE_MMA_MASK
	.align		4
.L_31:
        /*00a8*/ 	.byte	0x03, 0x50
        /*00aa*/ 	.short	0x0000


	//----- nvinfo : EIATTR_MAXREG_COUNT
	.align		4
        /*00ac*/ 	.byte	0x03, 0x1b
        /*00ae*/ 	.short	0x00ff


	//----- nvinfo : EIATTR_EXIT_INSTR_OFFSETS
	.align		4
        /*00b0*/ 	.byte	0x04, 0x1c
        /*00b2*/ 	.short	(.L_33 - .L_32)


	//   ....[0]....
.L_32:
        /*00b4*/ 	.word	0x000004f0


	//----- nvinfo : EIATTR_REQNTID
	.align		4
.L_33:
        /*00b8*/ 	.byte	0x04, 0x10
        /*00ba*/ 	.short	(.L_35 - .L_34)
.L_34:
        /*00bc*/ 	.word	0x00000080
        /*00c0*/ 	.word	0x00000001
        /*00c4*/ 	.word	0x00000001


	//----- nvinfo : EIATTR_CBANK_PARAM_SIZE
	.align		4
.L_35:
        /*00c8*/ 	.byte	0x03, 0x19
        /*00ca*/ 	.short	0x004c


	//----- nvinfo : EIATTR_PARAM_CBANK
	.align		4
        /*00cc*/ 	.byte	0x04, 0x0a
        /*00ce*/ 	.short	(.L_37 - .L_36)
	.align		4
.L_36:
        /*00d0*/ 	.word	index@(.nv.constant0.triton_poi_fused__native_batch_norm_legit_no_training__prelu_kernel_cat_24)
        /*00d4*/ 	.short	0x0210
        /*00d6*/ 	.short	0x004c


	//----- nvinfo : EIATTR_SW_WAR
	.align		4
.L_37:
        /*00d8*/ 	.byte	0x04, 0x36
        /*00da*/ 	.short	(.L_39 - .L_38)
.L_38:
        /*00dc*/ 	.word	0x00000008
.L_39:


//--------------------- .nv.callgraph             --------------------------
	.section	.nv.callgraph,"",@"SHT_CUDA_CALLGRAPH"
	.align	4
	.sectionentsize	8
	.align		4
        /*0000*/ 	.word	0x00000000
	.align		4
        /*0004*/ 	.word	0xffffffff
	.align		4
        /*0008*/ 	.word	0x00000000
	.align		4
        /*000c*/ 	.word	0xfffffffe
	.align		4
        /*0010*/ 	.word	0x00000000
	.align		4
        /*0014*/ 	.word	0xfffffffd
	.align		4
        /*0018*/ 	.word	0x00000000
	.align		4
        /*001c*/ 	.word	0xfffffffc


//--------------------- .nv.constant4             --------------------------
	.section	.nv.constant4,"a",@progbits
	.align	8
	.align		8
.nv.constant4:
        /*0000*/ 	.dword	_$_str
	.align		8
        /*0008*/ 	.dword	_$_str_$_2


//--------------------- .text.triton_poi_fused__native_batch_norm_legit_no_training__prelu_kernel_cat_24 --------------------------
	.section	.text.triton_poi_fused__native_batch_norm_legit_no_training__prelu_kernel_cat_24,"ax",@progbits
	.align	128
        .global         triton_poi_fused__native_batch_norm_legit_no_training__prelu_kernel_cat_24
        .type           triton_poi_fused__native_batch_norm_legit_no_training__prelu_kernel_cat_24,@function
        .size           triton_poi_fused__native_batch_norm_legit_no_training__prelu_kernel_cat_24,(.L_x_1 - triton_poi_fused__native_batch_norm_legit_no_training__prelu_kernel_cat_24)
        .other          triton_poi_fused__native_batch_norm_legit_no_training__prelu_kernel_cat_24,@"STO_CUDA_ENTRY STV_DEFAULT"
triton_poi_fused__native_batch_norm_legit_no_training__prelu_kernel_cat_24:
.text.triton_poi_fused__native_batch_norm_legit_no_training__prelu_kernel_cat_24:
[----:B------:R-:W-:Y:S01]  /*0000*/  LDC R1, c[0x0][0x28] ;  /* 0x00000a00ff017b82 */ /* 0x000fe20000000800 */
[----:B------:R-:W1:Y:S07]  /*0010*/  S2R R0, SR_TID.X ;  /* 0x0000000000007919 */ /* 0x000e6e0000002100 */
[----:B------:R-:W2:Y:S01]  /*0020*/  LDC.64 R4, c[0x0][0x230] ;  /* 0x00008c00ff047b82 */ /* 0x000ea20000000a00 */
[----:B------:R-:W-:Y:S01]  /*0030*/  ULDC.64 UR4, c[0x0][0x208] ;  /* 0x0000820000047ab9 */ /* 0x000fe20000000a00 */
[----:B------:R-:W3:Y:S06]  /*0040*/  S2R R3, SR_CTAID.X ;  /* 0x0000000000037919 */ /* 0x000eec0000002500 */
[----:B------:R-:W4:Y:S08]  /*0050*/  LDC.64 R18, c[0x0][0x218] ;  /* 0x00008600ff127b82 */ /* 0x000f300000000a00 */
[----:B------:R-:W5:Y:S08]  /*0060*/  LDC.64 R20, c[0x0][0x220] ;  /* 0x00008800ff147b82 */ /* 0x000f700000000a00 */
[----:B------:R-:W4:Y:S01]  /*0070*/  LDC.64 R8, c[0x0][0x228] ;  /* 0x00008a00ff087b82 */ /* 0x000f220000000a00 */
[----:B-1----:R-:W-:-:S07]  /*0080*/  SHF.L.U32 R0, R0, 0x1, RZ ;  /* 0x0000000100007819 */ /* 0x002fce00000006ff */
[----:B------:R-:W1:Y:S01]  /*0090*/  LDC.64 R14, c[0x0][0x238] ;  /* 0x00008e00ff0e7b82 */ /* 0x000e620000000a00 */
[----:B------:R-:W-:-:S04]  /*00a0*/  LOP3.LUT R0, R0, 0xfe, RZ, 0xc0, !PT ;  /* 0x000000fe00007812 */ /* 0x000fc800078ec0ff */
[----:B---3--:R-:W-:-:S03]  /*00b0*/  LEA R0, R3, R0, 0x8 ;  /* 0x0000000003007211 */ /* 0x008fc600078e40ff */
[----:B------:R-:W3:Y:S01]  /*00c0*/  LDC.64 R12, c[0x0][0x240] ;  /* 0x00009000ff0c7b82 */ /* 0x000ee20000000a00 */
[----:B------:R-:W-:-:S04]  /*00d0*/  SHF.R.S32.HI R3, RZ, 0x1f, R0 ;  /* 0x0000001fff037819 */ /* 0x000fc80000011400 */
[----:B------:R-:W-:-:S03]  /*00e0*/  LEA.HI R3, R3, R0, RZ, 0x8 ;  /* 0x0000000003037211 */ /* 0x000fc600078f40ff */
[----:B------:R-:W3:Y:S01]  /*00f0*/  LDC.64 R22, c[0x0][0x248] ;  /* 0x00009200ff167b82 */ /* 0x000ee20000000a00 */
[----:B------:R-:W-:-:S04]  /*0100*/  LOP3.LUT R7, R3, 0xffffff00, RZ, 0xc0, !PT ;  /* 0xffffff0003077812 */ /* 0x000fc800078ec0ff */
[----:B------:R-:W-:-:S05]  /*0110*/  IADD3 R10, R0, -R7, RZ ;  /* 0x80000007000a7210 */ /* 0x000fca0007ffe0ff */
[----:B--2---:R-:W-:-:S06]  /*0120*/  IMAD.WIDE R4, R10, 0x4, R4 ;  /* 0x000000040a047825 */ /* 0x004fcc00078e0204 */
[----:B------:R-:W2:Y:S01]  /*0130*/  LDG.E.EL.64 R4, desc[UR4][R4.64] ;  /* 0x0000000404047981 */ /* 0x000ea2000c2e1b00 */
[----:B------:R-:W-:Y:S02]  /*0140*/  SHF.R.S32.HI R3, RZ, 0x8, R3 ;  /* 0x00000008ff037819 */ /* 0x000fe40000011403 */
[----:B------:R-:W-:Y:S02]  /*0150*/  CS2R R6, SRZ ;  /* 0x0000000000067805 */ /* 0x000fe4000001ff00 */
[C---:B------:R-:W-:Y:S02]  /*0160*/  ISETP.GE.AND P3, PT, R10.reuse, 0x80, PT ;  /* 0x000000800a00780c */ /* 0x040fe40003f66270 */
[----:B------:R-:W-:Y:S02]  /*0170*/  ISETP.GT.AND P0, PT, R10, 0x7f, PT ;  /* 0x0000007f0a00780c */ /* 0x000fe40003f04270 */
[----:B------:R-:W-:-:S05]  /*0180*/  LEA R3, R3, R10, 0x7 ;  /* 0x0000000a03037211 */ /* 0x000fca00078e38ff */
[----:B----4-:R-:W-:-:S04]  /*0190*/  IMAD.WIDE R18, R3, 0x4, R18 ;  /* 0x0000000403127825 */ /* 0x010fc800078e0212 */
[----:B-----5:R-:W-:Y:S01]  /*01a0*/  IMAD.WIDE R20, R3, 0x4, R20 ;  /* 0x0000000403147825 */ /* 0x020fe200078e0214 */
[----:B------:R-:W-:Y:S01]  /*01b0*/  CS2R R2, SRZ ;  /* 0x0000000000027805 */ /* 0x000fe2000001ff00 */
[----:B------:R4:W5:Y:S02]  /*01c0*/  @!P3 LDG.E.EL.64 R6, desc[UR4][R18.64] ;  /* 0x000000041206b981 */ /* 0x000964000c2e1b00 */
[----:B0-----:R-:W-:-:S03]  /*01d0*/  IMAD.WIDE R8, R10, 0x4, R8 ;  /* 0x000000040a087825 */ /* 0x001fc600078e0208 */
[----:B------:R-:W5:Y:S04]  /*01e0*/  @P0 LDG.E.EL.64 R2, desc[UR4][R20.64+-0x200] ;  /* 0xfffe000414020981 */ /* 0x000f68000c2e1b00 */
[----:B------:R-:W5:Y:S01]  /*01f0*/  LDG.E.EL.64 R8, desc[UR4][R8.64] ;  /* 0x0000000408087981 */ /* 0x000f62000c2e1b00 */
[----:B-1----:R-:W-:-:S04]  /*0200*/  IMAD.WIDE R16, R10, 0x4, R14 ;  /* 0x000000040a107825 */ /* 0x002fc800078e020e */
[C---:B---3--:R-:W-:Y:S02]  /*0210*/  IMAD.WIDE R14, R10.reuse, 0x4, R12 ;  /* 0x000000040a0e7825 */ /* 0x048fe400078e020c */
[----:B------:R0:W3:Y:S04]  /*0220*/  LDG.E.EL.64 R12, desc[UR4][R16.64] ;  /* 0x00000004100c7981 */ /* 0x0000e8000c2e1b00 */
[----:B------:R-:W3:Y:S01]  /*0230*/  LDG.E.EL.64 R14, desc[UR4][R14.64] ;  /* 0x000000040e0e7981 */ /* 0x000ee2000c2e1b00 */
[----:B------:R-:W-:-:S06]  /*0240*/  IMAD.WIDE R10, R10, 0x4, R22 ;  /* 0x000000040a0a7825 */ /* 0x000fcc00078e0216 */
[----:B------:R-:W3:Y:S01]  /*0250*/  LDG.E.EL.64 R10, desc[UR4][R10.64] ;  /* 0x000000040a0a7981 */ /* 0x000ee2000c2e1b00 */
[----:B--2---:R-:W-:Y:S01]  /*0260*/  FADD R4, R4, 9.9999997473787516356e-06 ;  /* 0x3727c5ac04047421 */ /* 0x004fe20000000000 */
[----:B------:R-:W-:-:S03]  /*0270*/  FADD R5, R5, 9.9999997473787516356e-06 ;  /* 0x3727c5ac05057421 */ /* 0x000fc60000000000 */
[----:B----4-:R1:W2:Y:S08]  /*0280*/  MUFU.SQRT R18, R4 ;  /* 0x0000000400127308 */ /* 0x0102b00000002000 */
[----:B------:R4:W0:Y:S01]  /*0290*/  MUFU.SQRT R19, R5 ;  /* 0x0000000500137308 */ /* 0x0008220000002000 */
[----:B-1----:R-:W-:Y:S01]  /*02a0*/  HFMA2.MMA R4, -RZ, RZ, 1.625, 0 ;  /* 0x3e800000ff047435 */ /* 0x002fe200000001ff */
[----:B-----5:R-:W-:-:S02]  /*02b0*/  SEL R6, R6, RZ, !P3 ;  /* 0x000000ff06067207 */ /* 0x020fc40005800000 */
[C---:B--2---:R-:W-:Y:S02]  /*02c0*/  FSETP.GT.AND P1, PT, R18.reuse, 8.50705917302346158658e+37, PT ;  /* 0x7e8000001200780b */ /* 0x044fe40003f24000 */
[----:B------:R-:W-:-:S05]  /*02d0*/  FSETP.GEU.AND P4, PT, R18, 1.175494350822287508e-38, PT ;  /* 0x008000001200780b */ /* 0x000fca0003f8e000 */
[C---:B----4-:R-:W-:Y:S02]  /*02e0*/  FSEL R5, R4.reuse, 1, P1 ;  /* 0x3f80000004057808 */ /* 0x050fe40000800000 */
[----:B------:R-:W-:Y:S02]  /*02f0*/  SEL R7, R7, RZ, !P3 ;  /* 0x000000ff07077207 */ /* 0x000fe40005800000 */
[C---:B0-----:R-:W-:Y:S02]  /*0300*/  FSETP.GT.AND P2, PT, R19.reuse, 8.50705917302346158658e+37, PT ;  /* 0x7e8000001300780b */ /* 0x041fe40003f44000 */
[----:B------:R-:W-:Y:S02]  /*0310*/  FSETP.GEU.AND P5, PT, R19, 1.175494350822287508e-38, PT ;  /* 0x008000001300780b */ /* 0x000fe40003fae000 */
[----:B------:R-:W-:Y:S01]  /*0320*/  FSEL R4, R4, 1, P2 ;  /* 0x3f80000004047808 */ /* 0x000fe20001000000 */
[----:B------:R-:W-:Y:S01]  /*0330*/  @P1 FMUL R18, R18, 0.25 ;  /* 0x3e80000012121820 */ /* 0x000fe20000400000 */
[----:B------:R-:W-:Y:S01]  /*0340*/  @P3 SEL R6, R2, RZ, P0 ;  /* 0x000000ff02063207 */ /* 0x000fe20000000000 */
[----:B------:R-:W-:Y:S01]  /*0350*/  @!P4 FMUL R5, R5, 16777216 ;  /* 0x4b8000000505c820 */ /* 0x000fe20000400000 */
[----:B------:R-:W-:Y:S01]  /*0360*/  @P3 SEL R7, R3, RZ, P0 ;  /* 0x000000ff03073207 */ /* 0x000fe20000000000 */
[----:B------:R-:W-:Y:S01]  /*0370*/  @!P4 FMUL R18, R18, 16777216 ;  /* 0x4b8000001212c820 */ /* 0x000fe20000400000 */
[----:B------:R-:W0:Y:S01]  /*0380*/  LDC.64 R2, c[0x0][0x250] ;  /* 0x00009400ff027b82 */ /* 0x000e220000000a00 */
[----:B------:R-:W-:-:S02]  /*0390*/  FADD R8, -R8, R6 ;  /* 0x0000000608087221 */ /* 0x000fc40000000100 */
[----:B------:R-:W-:Y:S01]  /*03a0*/  @P2 FMUL R19, R19, 0.25 ;  /* 0x3e80000013132820 */ /* 0x000fe20000400000 */
[----:B------:R-:W-:Y:S01]  /*03b0*/  FADD R9, -R9, R7 ;  /* 0x0000000709097221 */ /* 0x000fe20000000100 */
[----:B------:R-:W1:Y:S01]  /*03c0*/  MUFU.RCP R18, R18 ;  /* 0x0000001200127308 */ /* 0x000e620000001000 */
[----:B------:R-:W-:Y:S01]  /*03d0*/  @!P5 FMUL R4, R4, 16777216 ;  /* 0x4b8000000404d820 */ /* 0x000fe20000400000 */
[----:B------:R-:W-:-:S06]  /*03e0*/  @!P5 FMUL R19, R19, 16777216 ;  /* 0x4b8000001313d820 */ /* 0x000fcc0000400000 */
[----:B------:R-:W2:Y:S01]  /*03f0*/  MUFU.RCP R19, R19 ;  /* 0x0000001300137308 */ /* 0x000ea20000001000 */
[----:B-1----:R-:W-:-:S04]  /*0400*/  FMUL R5, R18, R5 ;  /* 0x0000000512057220 */ /* 0x002fc80000400000 */
[----:B------:R-:W-:Y:S01]  /*0410*/  FMUL R17, R8, R5 ;  /* 0x0000000508117220 */ /* 0x000fe20000400000 */
[----:B0-----:R-:W-:-:S04]  /*0420*/  IMAD.WIDE R2, R0, 0x4, R2 ;  /* 0x0000000400027825 */ /* 0x001fc800078e0202 */
[----:B--2---:R-:W-:Y:S01]  /*0430*/  FMUL R4, R19, R4 ;  /* 0x0000000413047220 */ /* 0x004fe20000400000 */
[----:B---3--:R-:W-:Y:S01]  /*0440*/  FFMA R12, R12, R17, R14 ;  /* 0x000000110c0c7223 */ /* 0x008fe2000000000e */
[----:B------:R-:W-:Y:S02]  /*0450*/  STG.E.64 desc[UR4][R2.64], R6 ;  /* 0x0000000602007986 */ /* 0x000fe4000c101b04 */
[----:B------:R-:W-:Y:S02]  /*0460*/  FMUL R8, R9, R4 ;  /* 0x0000000409087220 */ /* 0x000fe40000400000 */
[----:B------:R-:W0:Y:S01]  /*0470*/  LDC.64 R4, c[0x0][0x210] ;  /* 0x00008400ff047b82 */ /* 0x000e220000000a00 */
[----:B------:R-:W-:Y:S01]  /*0480*/  FSETP.GT.AND P0, PT, R12, RZ, PT ;  /* 0x000000ff0c00720b */ /* 0x000fe20003f04000 */
[----:B------:R-:W-:-:S05]  /*0490*/  FFMA R13, R13, R8, R15 ;  /* 0x000000080d0d7223 */ /* 0x000fca000000000f */
[----:B------:R-:W-:-:S07]  /*04a0*/  FSETP.GT.AND P1, PT, R13, RZ, PT ;  /* 0x000000ff0d00720b */ /* 0x000fce0003f24000 */
[----:B------:R-:W-:-:S06]  /*04b0*/  @!P0 FMUL R12, R10, R12 ;  /* 0x0000000c0a0c8220 */ /* 0x000fcc0000400000 */
[----:B------:R-:W-:Y:S01]  /*04c0*/  @!P1 FMUL R13, R11, R13 ;  /* 0x0000000d0b0d9220 */ /* 0x000fe20000400000 */
[----:B0-----:R-:W-:-:S05]  /*04d0*/  IMAD.WIDE R4, R0, 0x4, R4 ;  /* 0x0000000400047825 */ /* 0x001fca00078e0204 */
[----:B------:R-:W-:Y:S01]  /*04e0*/  STG.E.64 desc[UR4][R4.64], R12 ;  /* 0x0000000c04007986 */ /* 0x000fe2000c101b04 */
[----:B------:R-:W-:Y:S05]  /*04f0*/  EXIT ;  /* 0x000000000000794d */ /* 0x000fea0003800000 */
.L_x_0:
[----:B------:R-:W-:-:S00]  /*0500*/  BRA `(.L_x_0) ;  /* 0xfffffffc00fc7947 */ /* 0x000fc0000383ffff */
[----:B------:R-:W-:-:S00]  /*0510*/  NOP ;  /* 0x0000000000007918 */ /* 0x000fc00000000000 */
        /* <DEDUP_REMOVED lines=14> */
.L_x_1:


//--------------------- .nv.global.init           --------------------------
	.section	.nv.global.init,"aw",@progbits
.nv.global.init:
	.type		_$_str,@object
	.size		_$_str,(_$_str_$_2 - _$_str)
_$_str:
        /*0000*/ 	.byte	0x5f, 0x5f, 0x43, 0x55, 0x44, 0x41, 0x5f, 0x46, 0x54, 0x5a, 0x00
	.type		_$_str_$_2,@object
	.size		_$_str_$_2,(.L_1 - _$_str_$_2)
_$_str_$_2:
        /*000b*/ 	.byte	0x5f, 0x5f, 0x43, 0x55, 0x44, 0x41, 0x5f, 0x50, 0x52, 0x45, 0x43, 0x5f, 0x53, 0x51, 0x52, 0x54
        /*001b*/ 	.byte	0x00
.L_1:


//--------------------- .nv.constant0.triton_poi_fused__native_batch_norm_legit_no_training__prelu_kernel_cat_24 --------------------------
	.section	.nv.constant0.triton_poi_fused__native_batch_norm_legit_no_training__prelu_kernel_cat_24,"a",@progbits
	.sectionflags	@""
	.align	4
.nv.constant0.triton_poi_fused__native_batch_norm_legit_no_training__prelu_kernel_cat_24:
	.zero		604
